//
// Generated by NVIDIA NVVM Compiler
//
// Compiler Build ID: CL-36424714
// Cuda compilation tools, release 13.0, V13.0.88
// Based on NVVM 20.0.0
//

.version 9.0
.target sm_100
.address_size 64

	// .globl	_Z20matmul_tiled_studentPKfS0_Pfiii

.visible .entry _Z20matmul_tiled_studentPKfS0_Pfiii(
	.param .u64 .ptr .align 1 _Z20matmul_tiled_studentPKfS0_Pfiii_param_0,
	.param .u64 .ptr .align 1 _Z20matmul_tiled_studentPKfS0_Pfiii_param_1,
	.param .u64 .ptr .align 1 _Z20matmul_tiled_studentPKfS0_Pfiii_param_2,
	.param .u32 _Z20matmul_tiled_studentPKfS0_Pfiii_param_3,
	.param .u32 _Z20matmul_tiled_studentPKfS0_Pfiii_param_4,
	.param .u32 _Z20matmul_tiled_studentPKfS0_Pfiii_param_5
)
{
	.reg .pred 	%p<13>;
	.reg .b32 	%r<41>;
	.reg .b32 	%f<68>;
	.reg .b64 	%rd<53>;

	ld.param.u64 	%rd7, [_Z20matmul_tiled_studentPKfS0_Pfiii_param_0];
	ld.param.u64 	%rd8, [_Z20matmul_tiled_studentPKfS0_Pfiii_param_1];
	ld.param.u64 	%rd6, [_Z20matmul_tiled_studentPKfS0_Pfiii_param_2];
	ld.param.u32 	%r20, [_Z20matmul_tiled_studentPKfS0_Pfiii_param_3];
	ld.param.u32 	%r18, [_Z20matmul_tiled_studentPKfS0_Pfiii_param_4];
	ld.param.u32 	%r19, [_Z20matmul_tiled_studentPKfS0_Pfiii_param_5];
	cvta.to.global.u64 	%rd1, %rd8;
	cvta.to.global.u64 	%rd2, %rd7;
	mov.u32 	%r21, %ctaid.y;
	mov.u32 	%r22, %ntid.y;
	mov.u32 	%r23, %tid.y;
	mad.lo.s32 	%r1, %r21, %r22, %r23;
	mov.u32 	%r24, %ctaid.x;
	mov.u32 	%r25, %ntid.x;
	mov.u32 	%r26, %tid.x;
	mad.lo.s32 	%r2, %r24, %r25, %r26;
	setp.ge.s32 	%p1, %r1, %r20;
	setp.ge.s32 	%p2, %r2, %r19;
	or.pred  	%p3, %p1, %p2;
	@%p3 bra 	$L__BB0_14;
	setp.lt.s32 	%p4, %r18, 1;
	mov.f32 	%f67, 0f00000000;
	@%p4 bra 	$L__BB0_13;
	mul.lo.s32 	%r3, %r18, %r1;
	and.b32  	%r4, %r18, 7;
	setp.lt.u32 	%p5, %r18, 8;
	mov.f32 	%f67, 0f00000000;
	mov.b32 	%r39, 0;
	@%p5 bra 	$L__BB0_5;
	and.b32  	%r39, %r18, 2147483640;
	neg.s32 	%r37, %r39;
	shl.b32 	%r7, %r19, 3;
	mul.wide.u32 	%rd9, %r3, 4;
	add.s64 	%rd10, %rd9, %rd2;
	add.s64 	%rd52, %rd10, 16;
	mov.f32 	%f67, 0f00000000;
	mul.wide.s32 	%rd13, %r19, 4;
	mov.u32 	%r36, %r2;
$L__BB0_4:
	.pragma "nounroll";
	ld.global.nc.f32 	%f17, [%rd52+-16];
	mul.wide.s32 	%rd11, %r36, 4;
	add.s64 	%rd12, %rd1, %rd11;
	ld.global.nc.f32 	%f18, [%rd12];
	fma.rn.f32 	%f19, %f17, %f18, %f67;
	ld.global.nc.f32 	%f20, [%rd52+-12];
	add.s64 	%rd14, %rd12, %rd13;
	ld.global.nc.f32 	%f21, [%rd14];
	fma.rn.f32 	%f22, %f20, %f21, %f19;
	ld.global.nc.f32 	%f23, [%rd52+-8];
	add.s64 	%rd15, %rd14, %rd13;
	ld.global.nc.f32 	%f24, [%rd15];
	fma.rn.f32 	%f25, %f23, %f24, %f22;
	ld.global.nc.f32 	%f26, [%rd52+-4];
	add.s64 	%rd16, %rd15, %rd13;
	ld.global.nc.f32 	%f27, [%rd16];
	fma.rn.f32 	%f28, %f26, %f27, %f25;
	ld.global.nc.f32 	%f29, [%rd52];
	add.s64 	%rd17, %rd16, %rd13;
	ld.global.nc.f32 	%f30, [%rd17];
	fma.rn.f32 	%f31, %f29, %f30, %f28;
	ld.global.nc.f32 	%f32, [%rd52+4];
	add.s64 	%rd18, %rd17, %rd13;
	ld.global.nc.f32 	%f33, [%rd18];
	fma.rn.f32 	%f34, %f32, %f33, %f31;
	ld.global.nc.f32 	%f35, [%rd52+8];
	add.s64 	%rd19, %rd18, %rd13;
	ld.global.nc.f32 	%f36, [%rd19];
	fma.rn.f32 	%f37, %f35, %f36, %f34;
	ld.global.nc.f32 	%f38, [%rd52+12];
	add.s64 	%rd20, %rd19, %rd13;
	ld.global.nc.f32 	%f39, [%rd20];
	fma.rn.f32 	%f67, %f38, %f39, %f37;
	add.s32 	%r37, %r37, 8;
	add.s32 	%r36, %r36, %r7;
	add.s64 	%rd52, %rd52, 32;
	setp.ne.s32 	%p6, %r37, 0;
	@%p6 bra 	$L__BB0_4;
$L__BB0_5:
	setp.eq.s32 	%p7, %r4, 0;
	@%p7 bra 	$L__BB0_13;
	and.b32  	%r13, %r18, 3;
	setp.lt.u32 	%p8, %r4, 4;
	@%p8 bra 	$L__BB0_8;
	add.s32 	%r28, %r39, %r3;
	mul.wide.u32 	%rd21, %r28, 4;
	add.s64 	%rd22, %rd2, %rd21;
	ld.global.nc.f32 	%f41, [%rd22];
	mad.lo.s32 	%r29, %r39, %r19, %r2;
	mul.wide.s32 	%rd23, %r29, 4;
	add.s64 	%rd24, %rd1, %rd23;
	ld.global.nc.f32 	%f42, [%rd24];
	fma.rn.f32 	%f43, %f41, %f42, %f67;
	cvt.u64.u32 	%rd25, %r3;
	cvt.u64.u32 	%rd26, %r39;
	add.s64 	%rd27, %rd26, %rd25;
	shl.b64 	%rd28, %rd27, 2;
	add.s64 	%rd29, %rd2, %rd28;
	ld.global.nc.f32 	%f44, [%rd29+4];
	mul.wide.s32 	%rd30, %r19, 4;
	add.s64 	%rd31, %rd24, %rd30;
	ld.global.nc.f32 	%f45, [%rd31];
	fma.rn.f32 	%f46, %f44, %f45, %f43;
	ld.global.nc.f32 	%f47, [%rd29+8];
	add.s64 	%rd32, %rd31, %rd30;
	ld.global.nc.f32 	%f48, [%rd32];
	fma.rn.f32 	%f49, %f47, %f48, %f46;
	ld.global.nc.f32 	%f50, [%rd29+12];
	add.s64 	%rd33, %rd32, %rd30;
	ld.global.nc.f32 	%f51, [%rd33];
	fma.rn.f32 	%f67, %f50, %f51, %f49;
	add.s32 	%r39, %r39, 4;
$L__BB0_8:
	setp.eq.s32 	%p9, %r13, 0;
	@%p9 bra 	$L__BB0_13;
	setp.eq.s32 	%p10, %r13, 1;
	@%p10 bra 	$L__BB0_11;
	add.s32 	%r30, %r39, %r3;
	mul.wide.u32 	%rd34, %r30, 4;
	add.s64 	%rd35, %rd2, %rd34;
	ld.global.nc.f32 	%f53, [%rd35];
	mad.lo.s32 	%r31, %r39, %r19, %r2;
	mul.wide.s32 	%rd36, %r31, 4;
	add.s64 	%rd37, %rd1, %rd36;
	ld.global.nc.f32 	%f54, [%rd37];
	fma.rn.f32 	%f55, %f53, %f54, %f67;
	cvt.u64.u32 	%rd38, %r3;
	cvt.u64.u32 	%rd39, %r39;
	add.s64 	%rd40, %rd39, %rd38;
	shl.b64 	%rd41, %rd40, 2;
	add.s64 	%rd42, %rd2, %rd41;
	ld.global.nc.f32 	%f56, [%rd42+4];
	mul.wide.s32 	%rd43, %r19, 4;
	add.s64 	%rd44, %rd37, %rd43;
	ld.global.nc.f32 	%f57, [%rd44];
	fma.rn.f32 	%f67, %f56, %f57, %f55;
	add.s32 	%r39, %r39, 2;
$L__BB0_11:
	and.b32  	%r32, %r18, 1;
	setp.eq.b32 	%p11, %r32, 1;
	not.pred 	%p12, %p11;
	@%p12 bra 	$L__BB0_13;
	add.s32 	%r33, %r39, %r3;
	mul.wide.u32 	%rd45, %r33, 4;
	add.s64 	%rd46, %rd2, %rd45;
	ld.global.nc.f32 	%f58, [%rd46];
	mad.lo.s32 	%r34, %r39, %r19, %r2;
	mul.wide.s32 	%rd47, %r34, 4;
	add.s64 	%rd48, %rd1, %rd47;
	ld.global.nc.f32 	%f59, [%rd48];
	fma.rn.f32 	%f67, %f58, %f59, %f67;
$L__BB0_13:
	mad.lo.s32 	%r35, %r19, %r1, %r2;
	cvta.to.global.u64 	%rd49, %rd6;
	mul.wide.s32 	%rd50, %r35, 4;
	add.s64 	%rd51, %rd49, %rd50;
	st.global.f32 	[%rd51], %f67;
$L__BB0_14:
	ret;

}


// ===== COMPILED SASS (sm_100) =====

	.target	sm_100

	.elftype	@"ET_EXEC"


//--------------------- .note.nv.tkinfo           --------------------------
	.section	.note.nv.tkinfo,"",@"SHT_NOTE"
	.sectionflags	@"SHF_NOTE_NV_TKINFO"
	.tkinfo
        /*0018*/ 	.word	0x00000002
        /*0030*/ 	.string	""
        /*0030*/ 	.string	"ptxas"
        /*0030*/ 	.string	"Cuda compilation tools, release 13.0, V13.0.88"
        /*0030*/ 	.string	"Build cuda_13.0.r13.0/compiler.36424714_0"
        /*0030*/ 	.string	"-arch sm_100 -m 64 "



//--------------------- .note.nv.cuinfo           --------------------------
	.section	.note.nv.cuinfo,"",@"SHT_NOTE"
	.sectionflags	@"SHF_NOTE_NV_CUINFO"
        /*0018*/ 	.short	0x0002
        /*001a*/ 	.short	0x0064
        /*001c*/ 	.short	0x0082
	.zero		2


//--------------------- .nv.info                  --------------------------
	.section	.nv.info,"",@"SHT_CUDA_INFO"
	.align	4


	//----- nvinfo : EIATTR_REGCOUNT
	.align		4
        /*0000*/ 	.byte	0x04, 0x2f
        /*0002*/ 	.short	(.L_1 - .L_0)
	.align		4
.L_0:
        /*0004*/ 	.word	index@(_Z20matmul_tiled_studentPKfS0_Pfiii)
        /*0008*/ 	.word	0x00000020


	//----- nvinfo : EIATTR_FRAME_SIZE
	.align		4
.L_1:
        /*000c*/ 	.byte	0x04, 0x11
        /*000e*/ 	.short	(.L_3 - .L_2)
	.align		4
.L_2:
        /*0010*/ 	.word	index@(_Z20matmul_tiled_studentPKfS0_Pfiii)
        /*0014*/ 	.word	0x00000000


	//----- nvinfo : EIATTR_MIN_STACK_SIZE
	.align		4
.L_3:
        /*0018*/ 	.byte	0x04, 0x12
        /*001a*/ 	.short	(.L_5 - .L_4)
	.align		4
.L_4:
        /*001c*/ 	.word	index@(_Z20matmul_tiled_studentPKfS0_Pfiii)
        /*0020*/ 	.word	0x00000000
.L_5:


//--------------------- .nv.compat                --------------------------
	.section	.nv.compat,"",@"SHT_CUDA_COMPAT_INFO"
	.align	4
        /*0000*/ 	.byte	0x02, 0x09, 0x00, 0x00, 0x02, 0x02, 0x01, 0x00, 0x02, 0x05, 0x05, 0x00, 0x03, 0x07, 0x01, 0x01
        /*0010*/ 	.byte	0x02, 0x03, 0x00, 0x00, 0x02, 0x06, 0x01, 0x00, 0x04, 0x0b, 0x08, 0x00, 0x09, 0x00, 0x00, 0x00
        /*0020*/ 	.byte	0x00, 0x00, 0x00, 0x00


//--------------------- .nv.info._Z20matmul_tiled_studentPKfS0_Pfiii --------------------------
	.section	.nv.info._Z20matmul_tiled_studentPKfS0_Pfiii,"",@"SHT_CUDA_INFO"
	.sectionflags	@""
	.align	4


	//----- nvinfo : EIATTR_CUDA_API_VERSION
	.align		4
        /*0000*/ 	.byte	0x04, 0x37
        /*0002*/ 	.short	(.L_7 - .L_6)
.L_6:
        /*0004*/ 	.word	0x00000082


	//----- nvinfo : EIATTR_KPARAM_INFO
	.align		4
.L_7:
        /*0008*/ 	.byte	0x04, 0x17
        /*000a*/ 	.short	(.L_9 - .L_8)
.L_8:
        /*000c*/ 	.word	0x00000000
        /*0010*/ 	.short	0x0005
        /*0012*/ 	.short	0x0020
        /*0014*/ 	.byte	0x00, 0xf0, 0x11, 0x00


	//----- nvinfo : EIATTR_KPARAM_INFO
	.align		4
.L_9:
        /*0018*/ 	.byte	0x04, 0x17
        /*001a*/ 	.short	(.L_11 - .L_10)
.L_10:
        /*001c*/ 	.word	0x00000000
        /*0020*/ 	.short	0x0004
        /*0022*/ 	.short	0x001c
        /*0024*/ 	.byte	0x00, 0xf0, 0x11, 0x00


	//----- nvinfo : EIATTR_KPARAM_INFO
	.align		4
.L_11:
        /*0028*/ 	.byte	0x04, 0x17
        /*002a*/ 	.short	(.L_13 - .L_12)
.L_12:
        /*002c*/ 	.word	0x00000000
        /*0030*/ 	.short	0x0003
        /*0032*/ 	.short	0x0018
        /*0034*/ 	.byte	0x00, 0xf0, 0x11, 0x00


	//----- nvinfo : EIATTR_KPARAM_INFO
	.align		4
.L_13:
        /*0038*/ 	.byte	0x04, 0x17
        /*003a*/ 	.short	(.L_15 - .L_14)
.L_14:
        /*003c*/ 	.word	0x00000000
        /*0040*/ 	.short	0x0002
        /*0042*/ 	.short	0x0010
        /*0044*/ 	.byte	0x00, 0xf5, 0x21, 0x00


	//----- nvinfo : EIATTR_KPARAM_INFO
	.align		4
.L_15:
        /*0048*/ 	.byte	0x04, 0x17
        /*004a*/ 	.short	(.L_17 - .L_16)
.L_16:
        /*004c*/ 	.word	0x00000000
        /*0050*/ 	.short	0x0001
        /*0052*/ 	.short	0x0008
        /*0054*/ 	.byte	0x00, 0xf5, 0x21, 0x00


	//----- nvinfo : EIATTR_KPARAM_INFO
	.align		4
.L_17:
        /*0058*/ 	.byte	0x04, 0x17
        /*005a*/ 	.short	(.L_19 - .L_18)
.L_18:
        /*005c*/ 	.word	0x00000000
        /*0060*/ 	.short	0x0000
        /*0062*/ 	.short	0x0000
        /*0064*/ 	.byte	0x00, 0xf5, 0x21, 0x00


	//----- nvinfo : EIATTR_SPARSE_MMA_MASK
	.align		4
.L_19:
        /*0068*/ 	.byte	0x03, 0x50
        /*006a*/ 	.short	0x0000


	//----- nvinfo : EIATTR_MAXREG_COUNT
	.align		4
        /*006c*/ 	.byte	0x03, 0x1b
        /*006e*/ 	.short	0x00ff


	//----- nvinfo : EIATTR_MERCURY_ISA_VERSION
	.align		4
        /*0070*/ 	.byte	0x03, 0x5f
        /*0072*/ 	.short	0x0101


	//----- nvinfo : EIATTR_VRC_CTA_INIT_COUNT
	.align		4
        /*0074*/ 	.byte	0x02, 0x4a
	.zero		1
	.zero		1


	//----- nvinfo : EIATTR_EXIT_INSTR_OFFSETS
	.align		4
        /*0078*/ 	.byte	0x04, 0x1c
        /*007a*/ 	.short	(.L_21 - .L_20)


	//   ....[0]....
.L_20:
        /*007c*/ 	.word	0x000000d0


	//   ....[1]....
        /*0080*/ 	.word	0x000008f0


	//----- nvinfo : EIATTR_CBANK_PARAM_SIZE
	.align		4
.L_21:
        /*0084*/ 	.byte	0x03, 0x19
        /*0086*/ 	.short	0x0024


	//----- nvinfo : EIATTR_PARAM_CBANK
	.align		4
        /*0088*/ 	.byte	0x04, 0x0a
        /*008a*/ 	.short	(.L_23 - .L_22)
	.align		4
.L_22:
        /*008c*/ 	.word	index@(.nv.constant0._Z20matmul_tiled_studentPKfS0_Pfiii)
        /*0090*/ 	.short	0x0380
        /*0092*/ 	.short	0x0024


	//----- nvinfo : EIATTR_SW_WAR
	.align		4
.L_23:
        /*0094*/ 	.byte	0x04, 0x36
        /*0096*/ 	.short	(.L_25 - .L_24)
.L_24:
        /*0098*/ 	.word	0x00000008
.L_25:


//--------------------- .nv.callgraph             --------------------------
	.section	.nv.callgraph,"",@"SHT_CUDA_CALLGRAPH"
	.align	4
	.sectionentsize	8
	.align		4
        /*0000*/ 	.word	0x00000000
	.align		4
        /*0004*/ 	.word	0xffffffff
	.align		4
        /*0008*/ 	.word	0x00000000
	.align		4
        /*000c*/ 	.word	0xfffffffe
	.align		4
        /*0010*/ 	.word	0x00000000
	.align		4
        /*0014*/ 	.word	0xfffffffd
	.align		4
        /*0018*/ 	.word	0x00000000
	.align		4
        /*001c*/ 	.word	0xfffffffc


//--------------------- .text._Z20matmul_tiled_studentPKfS0_Pfiii --------------------------
	.section	.text._Z20matmul_tiled_studentPKfS0_Pfiii,"ax",@progbits
	.align	128
        .global         _Z20matmul_tiled_studentPKfS0_Pfiii
        .type           _Z20matmul_tiled_studentPKfS0_Pfiii,@function
        .size           _Z20matmul_tiled_studentPKfS0_Pfiii,(.L_x_5 - _Z20matmul_tiled_studentPKfS0_Pfiii)
        .other          _Z20matmul_tiled_studentPKfS0_Pfiii,@"STO_CUDA_ENTRY STV_DEFAULT"
_Z20matmul_tiled_studentPKfS0_Pfiii:
.text._Z20matmul_tiled_studentPKfS0_Pfiii:
[----:B------:R-:W-:Y:S01]  /*0000*/  LDC R1, c[0x0][0x37c] ;  /* 0x0000df00ff017b82 */ /* 0x000fe20000000800 */
[----:B------:R-:W0:Y:S07]  /*0010*/  S2R R5, SR_TID.X ;  /* 0x0000000000057919 */ /* 0x000e2e0000002100 */
[----:B------:R-:W1:Y:S01]  /*0020*/  LDC R16, c[0x0][0x364] ;  /* 0x0000d900ff107b82 */ /* 0x000e620000000800 */
[----:B------:R-:W2:Y:S01]  /*0030*/  LDCU UR6, c[0x0][0x398] ;  /* 0x00007300ff0677ac */ /* 0x000ea20008000800 */
[----:B------:R-:W1:Y:S06]  /*0040*/  S2R R3, SR_TID.Y ;  /* 0x0000000000037919 */ /* 0x000e6c0000002200 */
[----:B------:R-:W0:Y:S08]  /*0050*/  S2UR UR5, SR_CTAID.X ;  /* 0x00000000000579c3 */ /* 0x000e300000002500 */
[----:B------:R-:W0:Y:S08]  /*0060*/  LDC R0, c[0x0][0x360] ;  /* 0x0000d800ff007b82 */ /* 0x000e300000000800 */
[----:B------:R-:W1:Y:S08]  /*0070*/  S2UR UR4, SR_CTAID.Y ;  /* 0x00000000000479c3 */ /* 0x000e700000002600 */
[----:B------:R-:W3:Y:S01]  /*0080*/  LDC R17, c[0x0][0x3a0] ;  /* 0x0000e800ff117b82 */ /* 0x000ee20000000800 */
[----:B0-----:R-:W-:-:S02]  /*0090*/  IMAD R0, R0, UR5, R5 ;  /* 0x0000000500007c24 */ /* 0x001fc4000f8e0205 */
[----:B-1----:R-:W-:-:S03]  /*00a0*/  IMAD R16, R16, UR4, R3 ;  /* 0x0000000410107c24 */ /* 0x002fc6000f8e0203 */
[----:B---3--:R-:W-:-:S04]  /*00b0*/  ISETP.GE.AND P0, PT, R0, R17, PT ;  /* 0x000000110000720c */ /* 0x008fc80003f06270 */
[----:B--2---:R-:W-:-:S13]  /*00c0*/  ISETP.GE.OR P0, PT, R16, UR6, P0 ;  /* 0x0000000610007c0c */ /* 0x004fda0008706670 */
[----:B------:R-:W-:Y:S05]  /*00d0*/  @P0 EXIT ;  /* 0x000000000000094d */ /* 0x000fea0003800000 */
[----:B------:R-:W0:Y:S01]  /*00e0*/  LDC R19, c[0x0][0x39c] ;  /* 0x0000e700ff137b82 */ /* 0x000e220000000800 */
[----:B------:R-:W1:Y:S01]  /*00f0*/  LDCU.64 UR4, c[0x0][0x358] ;  /* 0x00006b00ff0477ac */ /* 0x000e620008000a00 */
[----:B------:R-:W-:Y:S01]  /*0100*/  HFMA2 R24, -RZ, RZ, 0, 0 ;  /* 0x00000000ff187431 */ /* 0x000fe200000001ff */
[----:B0-----:R-:W-:-:S13]  /*0110*/  ISETP.GE.AND P0, PT, R19, 0x1, PT ;  /* 0x000000011300780c */ /* 0x001fda0003f06270 */
[----:B-1----:R-:W-:Y:S05]  /*0120*/  @!P0 BRA `(.L_x_0) ;  /* 0x0000000400e08947 */ /* 0x002fea0003800000 */
[C---:B------:R-:W-:Y:S01]  /*0130*/  ISETP.GE.U32.AND P1, PT, R19.reuse, 0x8, PT ;  /* 0x000000081300780c */ /* 0x040fe20003f26070 */
[----:B------:R-:W-:Y:S01]  /*0140*/  IMAD R20, R16, R19, RZ ;  /* 0x0000001310147224 */ /* 0x000fe200078e02ff */
[----:B------:R-:W-:Y:S02]  /*0150*/  LOP3.LUT R27, R19, 0x7, RZ, 0xc0, !PT ;  /* 0x00000007131b7812 */ /* 0x000fe400078ec0ff */
[----:B------:R-:W-:Y:S02]  /*0160*/  MOV R24, RZ ;  /* 0x000000ff00187202 */ /* 0x000fe40000000f00 */
[----:B------:R-:W-:Y:S02]  /*0170*/  ISETP.NE.AND P0, PT, R27, RZ, PT ;  /* 0x000000ff1b00720c */ /* 0x000fe40003f05270 */
[----:B------:R-:W-:-:S05]  /*0180*/  MOV R21, RZ ;  /* 0x000000ff00157202 */ /* 0x000fca0000000f00 */
[----:B------:R-:W-:Y:S06]  /*0190*/  @!P1 BRA `(.L_x_1) ;  /* 0x0000000000c49947 */ /* 0x000fec0003800000 */
[----:B------:R-:W0:Y:S01]  /*01a0*/  LDC.64 R2, c[0x0][0x380] ;  /* 0x0000e000ff027b82 */ /* 0x000e220000000a00 */
[----:B------:R-:W-:Y:S02]  /*01b0*/  LOP3.LUT R21, R19, 0x7ffffff8, RZ, 0xc0, !PT ;  /* 0x7ffffff813157812 */ /* 0x000fe400078ec0ff */
[----:B------:R-:W-:Y:S02]  /*01c0*/  MOV R24, RZ ;  /* 0x000000ff00187202 */ /* 0x000fe40000000f00 */
[----:B------:R-:W-:Y:S02]  /*01d0*/  MOV R18, R0 ;  /* 0x0000000000127202 */ /* 0x000fe40000000f00 */
[----:B------:R-:W-:Y:S01]  /*01e0*/  IADD3 R22, PT, PT, -R21, RZ, RZ ;  /* 0x000000ff15167210 */ /* 0x000fe20007ffe1ff */
[----:B0-----:R-:W-:-:S03]  /*01f0*/  IMAD.WIDE.U32 R2, R20, 0x4, R2 ;  /* 0x0000000414027825 */ /* 0x001fc600078e0002 */
[----:B------:R-:W-:-:S04]  /*0200*/  IADD3 R4, P1, PT, R2, 0x10, RZ ;  /* 0x0000001002047810 */ /* 0x000fc80007f3e0ff */
[----:B------:R-:W-:-:S09]  /*0210*/  IADD3.X R5, PT, PT, RZ, R3, RZ, P1, !PT ;  /* 0x00000003ff057210 */ /* 0x000fd20000ffe4ff */
.L_x_2:
[----:B------:R-:W0:Y:S01]  /*0220*/  LDC.64 R14, c[0x0][0x388] ;  /* 0x0000e200ff0e7b82 */ /* 0x000e220000000a00 */
[----:B------:R-:W-:Y:S02]  /*0230*/  MOV R2, R4 ;  /* 0x0000000400027202 */ /* 0x000fe40000000f00 */
[----:B------:R-:W-:-:S05]  /*0240*/  MOV R3, R5 ;  /* 0x0000000500037202 */ /* 0x000fca0000000f00 */
[----:B------:R-:W2:Y:S04]  /*0250*/  LDG.E.CONSTANT R25, desc[UR4][R2.64+-0x10] ;  /* 0xfffff00402197981 */ /* 0x000ea8000c1e9900 */
[----:B------:R-:W3:Y:S04]  /*0260*/  LDG.E.CONSTANT R23, desc[UR4][R2.64+-0xc] ;  /* 0xfffff40402177981 */ /* 0x000ee8000c1e9900 */
[----:B------:R-:W4:Y:S04]  /*0270*/  LDG.E.CONSTANT R29, desc[UR4][R2.64+-0x8] ;  /* 0xfffff804021d7981 */ /* 0x000f28000c1e9900 */
[----:B------:R-:W5:Y:S01]  /*0280*/  LDG.E.CONSTANT R28, desc[UR4][R2.64+-0x4] ;  /* 0xfffffc04021c7981 */ /* 0x000f62000c1e9900 */
[----:B0-----:R-:W-:-:S05]  /*0290*/  IMAD.WIDE R14, R18, 0x4, R14 ;  /* 0x00000004120e7825 */ /* 0x001fca00078e020e */
[----:B------:R0:W2:Y:S01]  /*02a0*/  LDG.E.CONSTANT R26, desc[UR4][R14.64] ;  /* 0x000000040e1a7981 */ /* 0x0000a2000c1e9900 */
[----:B------:R-:W-:-:S04]  /*02b0*/  IMAD.WIDE R12, R17, 0x4, R14 ;  /* 0x00000004110c7825 */ /* 0x000fc800078e020e */
[C---:B------:R-:W-:Y:S02]  /*02c0*/  IMAD.WIDE R4, R17.reuse, 0x4, R12 ;  /* 0x0000000411047825 */ /* 0x040fe400078e020c */
[----:B------:R-:W3:Y:S02]  /*02d0*/  LDG.E.CONSTANT R12, desc[UR4][R12.64] ;  /* 0x000000040c0c7981 */ /* 0x000ee4000c1e9900 */
[C---:B------:R-:W-:Y:S02]  /*02e0*/  IMAD.WIDE R8, R17.reuse, 0x4, R4 ;  /* 0x0000000411087825 */ /* 0x040fe400078e0204 */
[----:B------:R-:W4:Y:S02]  /*02f0*/  LDG.E.CONSTANT R4, desc[UR4][R4.64] ;  /* 0x0000000404047981 */ /* 0x000f24000c1e9900 */
[C---:B------:R-:W-:Y:S02]  /*0300*/  IMAD.WIDE R6, R17.reuse, 0x4, R8 ;  /* 0x0000000411067825 */ /* 0x040fe400078e0208 */
[----:B------:R-:W5:Y:S02]  /*0310*/  LDG.E.CONSTANT R8, desc[UR4][R8.64] ;  /* 0x0000000408087981 */ /* 0x000f64000c1e9900 */
[----:B------:R-:W-:-:S02]  /*0320*/  IMAD.WIDE R10, R17, 0x4, R6 ;  /* 0x00000004110a7825 */ /* 0x000fc400078e0206 */
[----:B------:R-:W5:Y:S04]  /*0330*/  LDG.E.CONSTANT R5, desc[UR4][R2.64] ;  /* 0x0000000402057981 */ /* 0x000f68000c1e9900 */
[----:B------:R-:W5:Y:S01]  /*0340*/  LDG.E.CONSTANT R6, desc[UR4][R6.64] ;  /* 0x0000000406067981 */ /* 0x000f62000c1e9900 */
[----:B0-----:R-:W-:-:S03]  /*0350*/  IMAD.WIDE R14, R17, 0x4, R10 ;  /* 0x00000004110e7825 */ /* 0x001fc600078e020a */
[----:B------:R-:W5:Y:S04]  /*0360*/  LDG.E.CONSTANT R10, desc[UR4][R10.64] ;  /* 0x000000040a0a7981 */ /* 0x000f68000c1e9900 */
[----:B------:R-:W5:Y:S04]  /*0370*/  LDG.E.CONSTANT R13, desc[UR4][R14.64] ;  /* 0x000000040e0d7981 */ /* 0x000f68000c1e9900 */
[----:B------:R-:W5:Y:S04]  /*0380*/  LDG.E.CONSTANT R7, desc[UR4][R2.64+0x4] ;  /* 0x0000040402077981 */ /* 0x000f68000c1e9900 */
[----:B------:R-:W5:Y:S01]  /*0390*/  LDG.E.CONSTANT R9, desc[UR4][R2.64+0xc] ;  /* 0x00000c0402097981 */ /* 0x000f62000c1e9900 */
[----:B--2---:R-:W-:Y:S01]  /*03a0*/  FFMA R26, R25, R26, R24 ;  /* 0x0000001a191a7223 */ /* 0x004fe20000000018 */
[----:B------:R-:W-:-:S02]  /*03b0*/  IMAD.WIDE R24, R17, 0x4, R14 ;  /* 0x0000000411187825 */ /* 0x000fc400078e020e */
[----:B------:R-:W2:Y:S04]  /*03c0*/  LDG.E.CONSTANT R14, desc[UR4][R2.64+0x8] ;  /* 0x00000804020e7981 */ /* 0x000ea8000c1e9900 */
[----:B------:R-:W2:Y:S01]  /*03d0*/  LDG.E.CONSTANT R24, desc[UR4][R24.64] ;  /* 0x0000000418187981 */ /* 0x000ea2000c1e9900 */
[----:B---3--:R-:W-:Y:S01]  /*03e0*/  FFMA R12, R23, R12, R26 ;  /* 0x0000000c170c7223 */ /* 0x008fe2000000001a */
[----:B------:R-:W-:-:S03]  /*03f0*/  IADD3 R22, PT, PT, R22, 0x8, RZ ;  /* 0x0000000816167810 */ /* 0x000fc60007ffe0ff */
[----:B----4-:R-:W-:Y:S01]  /*0400*/  FFMA R29, R29, R4, R12 ;  /* 0x000000041d1d7223 */ /* 0x010fe2000000000c */
[----:B------:R-:W-:-:S03]  /*0410*/  ISETP.NE.AND P1, PT, R22, RZ, PT ;  /* 0x000000ff1600720c */ /* 0x000fc60003f25270 */
[----:B-----5:R-:W-:Y:S01]  /*0420*/  FFMA R8, R28, R8, R29 ;  /* 0x000000081c087223 */ /* 0x020fe2000000001d */
[----:B------:R-:W-:-:S03]  /*0430*/  IADD3 R4, P2, PT, R2, 0x20, RZ ;  /* 0x0000002002047810 */ /* 0x000fc60007f5e0ff */
[----:B------:R-:W-:Y:S01]  /*0440*/  FFMA R6, R5, R6, R8 ;  /* 0x0000000605067223 */ /* 0x000fe20000000008 */
[----:B------:R-:W-:Y:S02]  /*0450*/  IADD3.X R5, PT, PT, RZ, R3, RZ, P2, !PT ;  /* 0x00000003ff057210 */ /* 0x000fe400017fe4ff */
[----:B------:R-:W-:Y:S01]  /*0460*/  LEA R18, R17, R18, 0x3 ;  /* 0x0000001211127211 */ /* 0x000fe200078e18ff */
[----:B------:R-:W-:-:S04]  /*0470*/  FFMA R7, R7, R10, R6 ;  /* 0x0000000a07077223 */ /* 0x000fc80000000006 */
[----:B--2---:R-:W-:-:S04]  /*0480*/  FFMA R14, R14, R13, R7 ;  /* 0x0000000d0e0e7223 */ /* 0x004fc80000000007 */
[----:B------:R-:W-:Y:S01]  /*0490*/  FFMA R24, R9, R24, R14 ;  /* 0x0000001809187223 */ /* 0x000fe2000000000e */
[----:B------:R-:W-:Y:S06]  /*04a0*/  @P1 BRA `(.L_x_2) ;  /* 0xfffffffc005c1947 */ /* 0x000fec000383ffff */
.L_x_1:
[----:B------:R-:W-:Y:S05]  /*04b0*/  @!P0 BRA `(.L_x_0) ;  /* 0x0000000000fc8947 */ /* 0x000fea0003800000 */
[----:B------:R-:W-:Y:S02]  /*04c0*/  ISETP.GE.U32.AND P1, PT, R27, 0x4, PT ;  /* 0x000000041b00780c */ /* 0x000fe40003f26070 */
[----:B------:R-:W-:-:S04]  /*04d0*/  LOP3.LUT R14, R19, 0x3, RZ, 0xc0, !PT ;  /* 0x00000003130e7812 */ /* 0x000fc800078ec0ff */
[----:B------:R-:W-:-:S07]  /*04e0*/  ISETP.NE.AND P0, PT, R14, RZ, PT ;  /* 0x000000ff0e00720c */ /* 0x000fce0003f05270 */
[----:B------:R-:W-:Y:S06]  /*04f0*/  @!P1 BRA `(.L_x_3) ;  /* 0x00000000006c9947 */ /* 0x000fec0003800000 */
[----:B------:R-:W0:Y:S01]  /*0500*/  LDC.64 R4, c[0x0][0x388] ;  /* 0x0000e200ff047b82 */ /* 0x000e220000000a00 */
[----:B------:R-:W1:Y:S01]  /*0510*/  LDCU.64 UR6, c[0x0][0x380] ;  /* 0x00007000ff0677ac */ /* 0x000e620008000a00 */
[----:B------:R-:W-:Y:S01]  /*0520*/  IMAD R7, R21, R17, R0 ;  /* 0x0000001115077224 */ /* 0x000fe200078e0200 */
[CC--:B------:R-:W-:Y:S02]  /*0530*/  IADD3 R3, PT, PT, R20.reuse, R21.reuse, RZ ;  /* 0x0000001514037210 */ /* 0x0c0fe40007ffe0ff */
[----:B------:R-:W-:-:S03]  /*0540*/  IADD3 R8, P1, PT, R20, R21, RZ ;  /* 0x0000001514087210 */ /* 0x000fc60007f3e0ff */
[----:B------:R-:W2:Y:S01]  /*0550*/  LDC.64 R12, c[0x0][0x380] ;  /* 0x0000e000ff0c7b82 */ /* 0x000ea20000000a00 */
[----:B0-----:R-:W-:-:S04]  /*0560*/  IMAD.WIDE R4, R7, 0x4, R4 ;  /* 0x0000000407047825 */ /* 0x001fc800078e0204 */
[----:B------:R-:W-:Y:S02]  /*0570*/  IMAD.WIDE R6, R17, 0x4, R4 ;  /* 0x0000000411067825 */ /* 0x000fe400078e0204 */
[----:B------:R-:W3:Y:S02]  /*0580*/  LDG.E.CONSTANT R4, desc[UR4][R4.64] ;  /* 0x0000000404047981 */ /* 0x000ee4000c1e9900 */
[----:B--2---:R-:W-:Y:S01]  /*0590*/  IMAD.WIDE.U32 R12, R3, 0x4, R12 ;  /* 0x00000004030c7825 */ /* 0x004fe200078e000c */
[----:B------:R-:W-:Y:S02]  /*05a0*/  IADD3.X R3, PT, PT, RZ, RZ, RZ, P1, !PT ;  /* 0x000000ffff037210 */ /* 0x000fe40000ffe4ff */
[----:B-1----:R-:W-:-:S03]  /*05b0*/  LEA R2, P1, R8, UR6, 0x2 ;  /* 0x0000000608027c11 */ /* 0x002fc6000f8210ff */
[----:B------:R-:W3:Y:S01]  /*05c0*/  LDG.E.CONSTANT R13, desc[UR4][R12.64] ;  /* 0x000000040c0d7981 */ /* 0x000ee2000c1e9900 */
[----:B------:R-:W-:Y:S01]  /*05d0*/  LEA.HI.X R3, R8, UR7, R3, 0x2, P1 ;  /* 0x0000000708037c11 */ /* 0x000fe200088f1403 */
[C---:B------:R-:W-:Y:S02]  /*05e0*/  IMAD.WIDE R8, R17.reuse, 0x4, R6 ;  /* 0x0000000411087825 */ /* 0x040fe400078e0206 */
[----:B------:R-:W2:Y:S04]  /*05f0*/  LDG.E.CONSTANT R6, desc[UR4][R6.64] ;  /* 0x0000000406067981 */ /* 0x000ea8000c1e9900 */
[----:B------:R-:W2:Y:S01]  /*0600*/  LDG.E.CONSTANT R15, desc[UR4][R2.64+0x4] ;  /* 0x00000404020f7981 */ /* 0x000ea2000c1e9900 */
[----:B------:R-:W-:-:S03]  /*0610*/  IMAD.WIDE R10, R17, 0x4, R8 ;  /* 0x00000004110a7825 */ /* 0x000fc600078e0208 */
[----:B------:R-:W4:Y:S04]  /*0620*/  LDG.E.CONSTANT R22, desc[UR4][R8.64] ;  /* 0x0000000408167981 */ /* 0x000f28000c1e9900 */
[----:B------:R-:W4:Y:S04]  /*0630*/  LDG.E.CONSTANT R18, desc[UR4][R2.64+0x8] ;  /* 0x0000080402127981 */ /* 0x000f28000c1e9900 */
[----:B------:R-:W5:Y:S04]  /*0640*/  LDG.E.CONSTANT R26, desc[UR4][R2.64+0xc] ;  /* 0x00000c04021a7981 */ /* 0x000f68000c1e9900 */
[----:B------:R-:W5:Y:S01]  /*0650*/  LDG.E.CONSTANT R10, desc[UR4][R10.64] ;  /* 0x000000040a0a7981 */ /* 0x000f62000c1e9900 */
[----:B------:R-:W-:Y:S01]  /*0660*/  IADD3 R21, PT, PT, R21, 0x4, RZ ;  /* 0x0000000415157810 */ /* 0x000fe20007ffe0ff */
[----:B---3--:R-:W-:-:S04]  /*0670*/  FFMA R24, R13, R4, R24 ;  /* 0x000000040d187223 */ /* 0x008fc80000000018 */
[----:B--2---:R-:W-:-:S04]  /*0680*/  FFMA R15, R15, R6, R24 ;  /* 0x000000060f0f7223 */ /* 0x004fc80000000018 */
[----:B----4-:R-:W-:-:S04]  /*0690*/  FFMA R15, R18, R22, R15 ;  /* 0x00000016120f7223 */ /* 0x010fc8000000000f */
[----:B-----5:R-:W-:-:S07]  /*06a0*/  FFMA R24, R26, R10, R15 ;  /* 0x0000000a1a187223 */ /* 0x020fce000000000f */
.L_x_3:
[----:B------:R-:W-:Y:S05]  /*06b0*/  @!P0 BRA `(.L_x_0) ;  /* 0x00000000007c8947 */ /* 0x000fea0003800000 */
[----:B------:R-:W-:Y:S01]  /*06c0*/  ISETP.NE.AND P1, PT, R14, 0x1, PT ;  /* 0x000000010e00780c */ /* 0x000fe20003f25270 */
[----:B------:R-:W0:Y:S01]  /*06d0*/  LDC.64 R10, c[0x0][0x380] ;  /* 0x0000e000ff0a7b82 */ /* 0x000e220000000a00 */
[----:B------:R-:W-:-:S04]  /*06e0*/  LOP3.LUT R19, R19, 0x1, RZ, 0xc0, !PT ;  /* 0x0000000113137812 */ /* 0x000fc800078ec0ff */
[----:B------:R-:W-:-:S03]  /*06f0*/  ISETP.NE.U32.AND P0, PT, R19, 0x1, PT ;  /* 0x000000011300780c */ /* 0x000fc60003f05070 */
[----:B------:R-:W1:Y:S04]  /*0700*/  LDC.64 R8, c[0x0][0x388] ;  /* 0x0000e200ff087b82 */ /* 0x000e680000000a00 */
[CC--:B------:R-:W-:Y:S02]  /*0710*/  @P1 IADD3 R13, PT, PT, R20.reuse, R21.reuse, RZ ;  /* 0x00000015140d1210 */ /* 0x0c0fe40007ffe0ff */
[----:B------:R-:W-:Y:S02]  /*0720*/  @P1 IADD3 R12, P2, PT, R20, R21, RZ ;  /* 0x00000015140c1210 */ /* 0x000fe40007f5e0ff */
[----:B------:R-:W2:Y:S02]  /*0730*/  @P1 LDC.64 R2, c[0x0][0x380] ;  /* 0x0000e000ff021b82 */ /* 0x000ea40000000a00 */
[----:B------:R-:W-:-:S06]  /*0740*/  @P1 IADD3.X R14, PT, PT, RZ, RZ, RZ, P2, !PT ;  /* 0x000000ffff0e1210 */ /* 0x000fcc00017fe4ff */
[----:B------:R-:W3:Y:S01]  /*0750*/  LDC.64 R4, c[0x0][0x380] ;  /* 0x0000e000ff047b82 */ /* 0x000ee20000000a00 */
[----:B0-----:R-:W-:-:S04]  /*0760*/  @P1 IMAD.WIDE.U32 R10, R13, 0x4, R10 ;  /* 0x000000040d0a1825 */ /* 0x001fc800078e000a */
[C---:B------:R-:W-:Y:S01]  /*0770*/  @P1 IMAD R13, R21.reuse, R17, R0 ;  /* 0x00000011150d1224 */ /* 0x040fe200078e0200 */
[----:B------:R-:W-:Y:S01]  /*0780*/  @P1 IADD3 R21, PT, PT, R21, 0x2, RZ ;  /* 0x0000000215151810 */ /* 0x000fe20007ffe0ff */
[----:B------:R-:W4:Y:S01]  /*0790*/  @P1 LDG.E.CONSTANT R11, desc[UR4][R10.64] ;  /* 0x000000040a0b1981 */ /* 0x000f22000c1e9900 */
[----:B------:R-:W0:Y:S01]  /*07a0*/  LDC.64 R6, c[0x0][0x388] ;  /* 0x0000e200ff067b82 */ /* 0x000e220000000a00 */
[----:B-1----:R-:W-:Y:S01]  /*07b0*/  @P1 IMAD.WIDE R8, R13, 0x4, R8 ;  /* 0x000000040d081825 */ /* 0x002fe200078e0208 */
[----:B------:R-:W-:Y:S02]  /*07c0*/  @!P0 IADD3 R15, PT, PT, R20, R21, RZ ;  /* 0x00000015140f8210 */ /* 0x000fe40007ffe0ff */
[----:B--2---:R-:W-:Y:S01]  /*07d0*/  @P1 LEA R2, P2, R12, R2, 0x2 ;  /* 0x000000020c021211 */ /* 0x004fe200078410ff */
[----:B------:R-:W-:-:S03]  /*07e0*/  @!P0 IMAD R21, R21, R17, R0 ;  /* 0x0000001115158224 */ /* 0x000fc600078e0200 */
[----:B------:R-:W-:Y:S01]  /*07f0*/  @P1 LEA.HI.X R3, R12, R3, R14, 0x2, P2 ;  /* 0x000000030c031211 */ /* 0x000fe200010f140e */
[----:B------:R-:W-:Y:S01]  /*0800*/  @P1 IMAD.WIDE R12, R17, 0x4, R8 ;  /* 0x00000004110c1825 */ /* 0x000fe200078e0208 */
[----:B------:R-:W4:Y:S03]  /*0810*/  @P1 LDG.E.CONSTANT R14, desc[UR4][R8.64] ;  /* 0x00000004080e1981 */ /* 0x000f26000c1e9900 */
[----:B---3--:R-:W-:Y:S01]  /*0820*/  @!P0 IMAD.WIDE.U32 R4, R15, 0x4, R4 ;  /* 0x000000040f048825 */ /* 0x008fe200078e0004 */
[----:B------:R-:W2:Y:S04]  /*0830*/  @P1 LDG.E.CONSTANT R2, desc[UR4][R2.64+0x4] ;  /* 0x0000040402021981 */ /* 0x000ea8000c1e9900 */
[----:B------:R-:W2:Y:S01]  /*0840*/  @P1 LDG.E.CONSTANT R12, desc[UR4][R12.64] ;  /* 0x000000040c0c1981 */ /* 0x000ea2000c1e9900 */
[----:B0-----:R-:W-:-:S03]  /*0850*/  @!P0 IMAD.WIDE R6, R21, 0x4, R6 ;  /* 0x0000000415068825 */ /* 0x001fc600078e0206 */
[----:B------:R-:W3:Y:S04]  /*0860*/  @!P0 LDG.E.CONSTANT R5, desc[UR4][R4.64] ;  /* 0x0000000404058981 */ /* 0x000ee8000c1e9900 */
[----:B------:R-:W3:Y:S01]  /*0870*/  @!P0 LDG.E.CONSTANT R6, desc[UR4][R6.64] ;  /* 0x0000000406068981 */ /* 0x000ee2000c1e9900 */
[----:B----4-:R-:W-:-:S04]  /*0880*/  @P1 FFMA R11, R11, R14, R24 ;  /* 0x0000000e0b0b1223 */ /* 0x010fc80000000018 */
[----:B--2---:R-:W-:-:S04]  /*0890*/  @P1 FFMA R24, R2, R12, R11 ;  /* 0x0000000c02181223 */ /* 0x004fc8000000000b */
[----:B---3--:R-:W-:-:S07]  /*08a0*/  @!P0 FFMA R24, R5, R6, R24 ;  /* 0x0000000605188223 */ /* 0x008fce0000000018 */
.L_x_0:
[----:B------:R-:W0:Y:S01]  /*08b0*/  LDC.64 R2, c[0x0][0x390] ;  /* 0x0000e400ff027b82 */ /* 0x000e220000000a00 */
[----:B------:R-:W-:-:S04]  /*08c0*/  IMAD R17, R16, R17, R0 ;  /* 0x0000001110117224 */ /* 0x000fc800078e0200 */
[----:B0-----:R-:W-:-:S05]  /*08d0*/  IMAD.WIDE R2, R17, 0x4, R2 ;  /* 0x0000000411027825 */ /* 0x001fca00078e0202 */
[----:B------:R-:W-:Y:S01]  /*08e0*/  STG.E desc[UR4][R2.64], R24 ;  /* 0x0000001802007986 */ /* 0x000fe2000c101904 */
[----:B------:R-:W-:Y:S05]  /*08f0*/  EXIT ;  /* 0x000000000000794d */ /* 0x000fea0003800000 */
.L_x_4:
[----:B------:R-:W-:-:S00]  /*0900*/  BRA `(.L_x_4) ;  /* 0xfffffffc00fc7947 */ /* 0x000fc0000383ffff */
[----:B------:R-:W-:-:S00]  /*0910*/  NOP ;  /* 0x0000000000007918 */ /* 0x000fc00000000000 */
        /* <DEDUP_REMOVED lines=14> */
.L_x_5:


//--------------------- .nv.shared.reserved.0     --------------------------
	.section	.nv.shared.reserved.0,"aw",@nobits
	.weak		__nv_reservedSMEM_offset_0_alias
	.size		__nv_reservedSMEM_offset_0_alias, 0, 64
	.other		__nv_reservedSMEM_offset_0_alias,@"STO_CUDA_RESERVED_SHARED STV_DEFAULT"
__nv_reservedSMEM_offset_0_alias:
	.zero		0
	.zero		64


//--------------------- .nv.constant0._Z20matmul_tiled_studentPKfS0_Pfiii --------------------------
	.section	.nv.constant0._Z20matmul_tiled_studentPKfS0_Pfiii,"a",@progbits
	.sectionflags	@""
	.align	4
.nv.constant0._Z20matmul_tiled_studentPKfS0_Pfiii:
	.zero		932


//--------------------- SYMBOLS --------------------------

	.type		.nv.reservedSmem.offset0,@object
	.size		.nv.reservedSmem.offset0,0x4
